//
// Generated by NVIDIA NVVM Compiler
//
// Compiler Build ID: CL-36424714
// Cuda compilation tools, release 13.0, V13.0.88
// Based on NVVM 20.0.0
//

.version 9.0
.target sm_100
.address_size 64

	// .globl	_Z16printHelloCuda_1v
.extern .func  (.param .b32 func_retval0) vprintf
(
	.param .b64 vprintf_param_0,
	.param .b64 vprintf_param_1
)
;
.global .align 1 .b8 $str[22] = {98, 108, 111, 99, 107, 73, 100, 120, 91, 37, 100, 44, 32, 37, 100, 44, 32, 37, 100, 93, 10};
.global .align 1 .b8 $str$1[23] = {116, 104, 114, 101, 97, 100, 73, 100, 120, 91, 37, 100, 44, 32, 37, 100, 44, 32, 37, 100, 93, 10};
.global .align 1 .b8 $str$2[25] = {103, 108, 111, 98, 97, 108, 73, 110, 100, 101, 120, 91, 37, 100, 44, 32, 37, 100, 44, 32, 37, 100, 93, 10};
.global .align 1 .b8 $str$3[17] = {103, 108, 111, 98, 97, 108, 73, 110, 100, 101, 120, 91, 37, 100, 93, 10};
.global .align 1 .b8 $str$4[71] = {60, 60, 60, 103, 114, 105, 100, 115, 44, 32, 98, 108, 111, 99, 107, 62, 62, 62, 32, 73, 110, 102, 111, 32, 58, 32, 123, 103, 114, 105, 100, 68, 105, 109, 91, 37, 100, 44, 32, 37, 100, 44, 32, 37, 100, 93, 44, 32, 98, 108, 111, 99, 107, 68, 105, 109, 91, 37, 100, 44, 32, 37, 100, 44, 32, 37, 100, 93, 125, 10};
.global .align 1 .b8 $str$5[98] = {73, 32, 97, 109, 32, 103, 108, 111, 98, 97, 108, 73, 110, 100, 101, 120, 91, 37, 100, 93, 44, 32, 103, 108, 111, 98, 97, 108, 73, 110, 100, 101, 120, 91, 37, 100, 44, 32, 37, 100, 44, 32, 37, 100, 93, 44, 32, 105, 110, 32, 98, 108, 111, 99, 107, 73, 100, 120, 91, 37, 100, 44, 32, 37, 100, 44, 32, 37, 100, 93, 44, 32, 105, 110, 32, 116, 104, 114, 101, 97, 100, 73, 100, 120, 91, 37, 100, 44, 32, 37, 100, 44, 32, 37, 100, 93, 10};
.global .align 1 .b8 $str$6[92] = {105, 110, 32, 112, 114, 105, 110, 116, 72, 101, 108, 108, 111, 67, 117, 100, 97, 95, 52, 44, 32, 60, 60, 60, 103, 114, 105, 100, 115, 44, 32, 98, 108, 111, 99, 107, 62, 62, 62, 32, 73, 110, 102, 111, 32, 58, 32, 123, 103, 114, 105, 100, 68, 105, 109, 91, 37, 100, 44, 32, 37, 100, 44, 32, 37, 100, 93, 44, 32, 98, 108, 111, 99, 107, 68, 105, 109, 91, 37, 100, 44, 32, 37, 100, 44, 32, 37, 100, 93, 125, 10};

.visible .entry _Z16printHelloCuda_1v()
{
	.local .align 8 .b8 	__local_depot0[16];
	.reg .b64 	%SP;
	.reg .b64 	%SPL;
	.reg .b32 	%r<29>;
	.reg .b64 	%rd<11>;

	mov.u64 	%SPL, __local_depot0;
	cvta.local.u64 	%SP, %SPL;
	add.u64 	%rd1, %SP, 0;
	add.u64 	%rd2, %SPL, 0;
	mov.u32 	%r1, %ctaid.x;
	mov.u32 	%r2, %ctaid.y;
	mov.u32 	%r3, %ctaid.z;
	st.local.v2.u32 	[%rd2], {%r1, %r2};
	st.local.u32 	[%rd2+8], %r3;
	mov.u64 	%rd3, $str;
	cvta.global.u64 	%rd4, %rd3;
	{ // callseq 0, 0
	.param .b64 param0;
	st.param.b64 	[param0], %rd4;
	.param .b64 param1;
	st.param.b64 	[param1], %rd1;
	.param .b32 retval0;
	call.uni (retval0), 
	vprintf, 
	(
	param0, 
	param1
	);
	ld.param.b32 	%r4, [retval0];
	} // callseq 0
	mov.u32 	%r6, %tid.x;
	mov.u32 	%r7, %tid.y;
	mov.u32 	%r8, %tid.z;
	st.local.v2.u32 	[%rd2], {%r6, %r7};
	st.local.u32 	[%rd2+8], %r8;
	mov.u64 	%rd5, $str$1;
	cvta.global.u64 	%rd6, %rd5;
	{ // callseq 1, 0
	.param .b64 param0;
	st.param.b64 	[param0], %rd6;
	.param .b64 param1;
	st.param.b64 	[param1], %rd1;
	.param .b32 retval0;
	call.uni (retval0), 
	vprintf, 
	(
	param0, 
	param1
	);
	ld.param.b32 	%r9, [retval0];
	} // callseq 1
	mov.u32 	%r11, %ntid.x;
	mad.lo.s32 	%r12, %r1, %r11, %r6;
	mov.u32 	%r13, %ntid.y;
	mad.lo.s32 	%r14, %r2, %r13, %r7;
	mov.u32 	%r15, %ntid.z;
	mad.lo.s32 	%r16, %r3, %r15, %r8;
	st.local.v2.u32 	[%rd2], {%r12, %r14};
	st.local.u32 	[%rd2+8], %r16;
	mov.u64 	%rd7, $str$2;
	cvta.global.u64 	%rd8, %rd7;
	{ // callseq 2, 0
	.param .b64 param0;
	st.param.b64 	[param0], %rd8;
	.param .b64 param1;
	st.param.b64 	[param1], %rd1;
	.param .b32 retval0;
	call.uni (retval0), 
	vprintf, 
	(
	param0, 
	param1
	);
	ld.param.b32 	%r17, [retval0];
	} // callseq 2
	mov.u32 	%r19, %nctaid.y;
	mov.u32 	%r20, %nctaid.x;
	mul.lo.s32 	%r21, %r15, %r19;
	mul.lo.s32 	%r22, %r21, %r13;
	mul.lo.s32 	%r23, %r14, %r13;
	mad.lo.s32 	%r24, %r22, %r16, %r23;
	mad.lo.s32 	%r25, %r24, %r20, %r12;
	mul.lo.s32 	%r26, %r25, %r11;
	st.local.u32 	[%rd2], %r26;
	mov.u64 	%rd9, $str$3;
	cvta.global.u64 	%rd10, %rd9;
	{ // callseq 3, 0
	.param .b64 param0;
	st.param.b64 	[param0], %rd10;
	.param .b64 param1;
	st.param.b64 	[param1], %rd1;
	.param .b32 retval0;
	call.uni (retval0), 
	vprintf, 
	(
	param0, 
	param1
	);
	ld.param.b32 	%r27, [retval0];
	} // callseq 3
	ret;

}
	// .globl	_Z16printHelloCuda_2v
.visible .entry _Z16printHelloCuda_2v()
{
	.local .align 8 .b8 	__local_depot1[40];
	.reg .b64 	%SP;
	.reg .b64 	%SPL;
	.reg .b32 	%r<29>;
	.reg .b64 	%rd<7>;

	mov.u64 	%SPL, __local_depot1;
	cvta.local.u64 	%SP, %SPL;
	add.u64 	%rd1, %SP, 0;
	add.u64 	%rd2, %SPL, 0;
	mov.u32 	%r1, %ctaid.x;
	mov.u32 	%r2, %ntid.x;
	mov.u32 	%r3, %tid.x;
	mad.lo.s32 	%r4, %r1, %r2, %r3;
	mov.u32 	%r5, %ctaid.y;
	mov.u32 	%r6, %ntid.y;
	mov.u32 	%r7, %tid.y;
	mad.lo.s32 	%r8, %r5, %r6, %r7;
	mov.u32 	%r9, %ctaid.z;
	mov.u32 	%r10, %ntid.z;
	mov.u32 	%r11, %tid.z;
	mad.lo.s32 	%r12, %r9, %r10, %r11;
	mov.u32 	%r13, %nctaid.y;
	mov.u32 	%r14, %nctaid.x;
	mul.lo.s32 	%r15, %r10, %r13;
	mul.lo.s32 	%r16, %r15, %r6;
	mul.lo.s32 	%r17, %r8, %r6;
	mad.lo.s32 	%r18, %r16, %r12, %r17;
	mad.lo.s32 	%r19, %r18, %r14, %r4;
	mul.lo.s32 	%r20, %r19, %r2;
	mov.u32 	%r21, %nctaid.z;
	st.local.v2.u32 	[%rd2], {%r14, %r13};
	st.local.v2.u32 	[%rd2+8], {%r21, %r2};
	st.local.v2.u32 	[%rd2+16], {%r6, %r10};
	mov.u64 	%rd3, $str$4;
	cvta.global.u64 	%rd4, %rd3;
	{ // callseq 4, 0
	.param .b64 param0;
	st.param.b64 	[param0], %rd4;
	.param .b64 param1;
	st.param.b64 	[param1], %rd1;
	.param .b32 retval0;
	call.uni (retval0), 
	vprintf, 
	(
	param0, 
	param1
	);
	ld.param.b32 	%r22, [retval0];
	} // callseq 4
	shr.u32 	%r24, %r20, 31;
	add.s32 	%r25, %r20, %r24;
	shr.s32 	%r26, %r25, 1;
	st.local.v2.u32 	[%rd2], {%r26, %r4};
	st.local.v2.u32 	[%rd2+8], {%r8, %r12};
	st.local.v2.u32 	[%rd2+16], {%r1, %r5};
	st.local.v2.u32 	[%rd2+24], {%r9, %r3};
	st.local.v2.u32 	[%rd2+32], {%r7, %r11};
	mov.u64 	%rd5, $str$5;
	cvta.global.u64 	%rd6, %rd5;
	{ // callseq 5, 0
	.param .b64 param0;
	st.param.b64 	[param0], %rd6;
	.param .b64 param1;
	st.param.b64 	[param1], %rd1;
	.param .b32 retval0;
	call.uni (retval0), 
	vprintf, 
	(
	param0, 
	param1
	);
	ld.param.b32 	%r27, [retval0];
	} // callseq 5
	ret;

}
	// .globl	_Z16printHelloCuda_3v
.visible .entry _Z16printHelloCuda_3v()
{
	.local .align 8 .b8 	__local_depot2[40];
	.reg .b64 	%SP;
	.reg .b64 	%SPL;
	.reg .b32 	%r<25>;
	.reg .b64 	%rd<7>;

	mov.u64 	%SPL, __local_depot2;
	cvta.local.u64 	%SP, %SPL;
	add.u64 	%rd1, %SP, 0;
	add.u64 	%rd2, %SPL, 0;
	mov.u32 	%r1, %ctaid.x;
	mov.u32 	%r2, %ntid.x;
	mov.u32 	%r3, %tid.x;
	mad.lo.s32 	%r4, %r1, %r2, %r3;
	mov.u32 	%r5, %ctaid.y;
	mov.u32 	%r6, %ntid.y;
	mov.u32 	%r7, %tid.y;
	mad.lo.s32 	%r8, %r5, %r6, %r7;
	mov.u32 	%r9, %ctaid.z;
	mov.u32 	%r10, %ntid.z;
	mov.u32 	%r11, %tid.z;
	mad.lo.s32 	%r12, %r9, %r10, %r11;
	mov.u32 	%r13, %nctaid.x;
	mov.u32 	%r14, %nctaid.y;
	mad.lo.s32 	%r15, %r9, %r14, %r5;
	mad.lo.s32 	%r16, %r15, %r13, %r1;
	mad.lo.s32 	%r17, %r16, %r10, %r11;
	mad.lo.s32 	%r18, %r17, %r6, %r7;
	mad.lo.s32 	%r19, %r18, %r2, %r3;
	mov.u32 	%r20, %nctaid.z;
	st.local.v2.u32 	[%rd2], {%r13, %r14};
	st.local.v2.u32 	[%rd2+8], {%r20, %r2};
	st.local.v2.u32 	[%rd2+16], {%r6, %r10};
	mov.u64 	%rd3, $str$4;
	cvta.global.u64 	%rd4, %rd3;
	{ // callseq 6, 0
	.param .b64 param0;
	st.param.b64 	[param0], %rd4;
	.param .b64 param1;
	st.param.b64 	[param1], %rd1;
	.param .b32 retval0;
	call.uni (retval0), 
	vprintf, 
	(
	param0, 
	param1
	);
	ld.param.b32 	%r21, [retval0];
	} // callseq 6
	st.local.v2.u32 	[%rd2], {%r19, %r4};
	st.local.v2.u32 	[%rd2+8], {%r8, %r12};
	st.local.v2.u32 	[%rd2+16], {%r1, %r5};
	st.local.v2.u32 	[%rd2+24], {%r9, %r3};
	st.local.v2.u32 	[%rd2+32], {%r7, %r11};
	mov.u64 	%rd5, $str$5;
	cvta.global.u64 	%rd6, %rd5;
	{ // callseq 7, 0
	.param .b64 param0;
	st.param.b64 	[param0], %rd6;
	.param .b64 param1;
	st.param.b64 	[param1], %rd1;
	.param .b32 retval0;
	call.uni (retval0), 
	vprintf, 
	(
	param0, 
	param1
	);
	ld.param.b32 	%r23, [retval0];
	} // callseq 7
	ret;

}
	// .globl	_Z16printHelloCuda_4v
.visible .entry _Z16printHelloCuda_4v()
{
	.local .align 8 .b8 	__local_depot3[40];
	.reg .b64 	%SP;
	.reg .b64 	%SPL;
	.reg .b32 	%r<24>;
	.reg .b64 	%rd<7>;

	mov.u64 	%SPL, __local_depot3;
	cvta.local.u64 	%SP, %SPL;
	add.u64 	%rd1, %SP, 0;
	add.u64 	%rd2, %SPL, 0;
	mov.u32 	%r1, %ctaid.x;
	mov.u32 	%r2, %ntid.x;
	mov.u32 	%r3, %tid.x;
	mad.lo.s32 	%r4, %r1, %r2, %r3;
	mov.u32 	%r5, %ctaid.y;
	mov.u32 	%r6, %ntid.y;
	mov.u32 	%r7, %tid.y;
	mad.lo.s32 	%r8, %r5, %r6, %r7;
	mov.u32 	%r9, %ctaid.z;
	mov.u32 	%r10, %ntid.z;
	mov.u32 	%r11, %tid.z;
	mad.lo.s32 	%r12, %r9, %r10, %r11;
	mov.u32 	%r13, %nctaid.x;
	mul.lo.s32 	%r14, %r13, %r2;
	mov.u32 	%r15, %nctaid.y;
	mul.lo.s32 	%r16, %r15, %r6;
	mad.lo.s32 	%r17, %r16, %r12, %r8;
	mad.lo.s32 	%r18, %r14, %r17, %r4;
	mov.u32 	%r19, %nctaid.z;
	st.local.v2.u32 	[%rd2], {%r13, %r15};
	st.local.v2.u32 	[%rd2+8], {%r19, %r2};
	st.local.v2.u32 	[%rd2+16], {%r6, %r10};
	mov.u64 	%rd3, $str$6;
	cvta.global.u64 	%rd4, %rd3;
	{ // callseq 8, 0
	.param .b64 param0;
	st.param.b64 	[param0], %rd4;
	.param .b64 param1;
	st.param.b64 	[param1], %rd1;
	.param .b32 retval0;
	call.uni (retval0), 
	vprintf, 
	(
	param0, 
	param1
	);
	ld.param.b32 	%r20, [retval0];
	} // callseq 8
	st.local.v2.u32 	[%rd2], {%r18, %r4};
	st.local.v2.u32 	[%rd2+8], {%r8, %r12};
	st.local.v2.u32 	[%rd2+16], {%r1, %r5};
	st.local.v2.u32 	[%rd2+24], {%r9, %r3};
	st.local.v2.u32 	[%rd2+32], {%r7, %r11};
	mov.u64 	%rd5, $str$5;
	cvta.global.u64 	%rd6, %rd5;
	{ // callseq 9, 0
	.param .b64 param0;
	st.param.b64 	[param0], %rd6;
	.param .b64 param1;
	st.param.b64 	[param1], %rd1;
	.param .b32 retval0;
	call.uni (retval0), 
	vprintf, 
	(
	param0, 
	param1
	);
	ld.param.b32 	%r22, [retval0];
	} // callseq 9
	ret;

}


// ===== COMPILED SASS (sm_100) =====

	.target	sm_100

	.elftype	@"ET_EXEC"


//--------------------- .note.nv.tkinfo           --------------------------
	.section	.note.nv.tkinfo,"",@"SHT_NOTE"
	.sectionflags	@"SHF_NOTE_NV_TKINFO"
	.tkinfo
        /*0018*/ 	.word	0x00000002
        /*0030*/ 	.string	""
        /*0030*/ 	.string	"ptxas"
        /*0030*/ 	.string	"Cuda compilation tools, release 13.0, V13.0.88"
        /*0030*/ 	.string	"Build cuda_13.0.r13.0/compiler.36424714_0"
        /*0030*/ 	.string	"-arch sm_100 -m 64 "



//--------------------- .note.nv.cuinfo           --------------------------
	.section	.note.nv.cuinfo,"",@"SHT_NOTE"
	.sectionflags	@"SHF_NOTE_NV_CUINFO"
        /*0018*/ 	.short	0x0002
        /*001a*/ 	.short	0x0064
        /*001c*/ 	.short	0x0082
	.zero		2


//--------------------- .nv.info                  --------------------------
	.section	.nv.info,"",@"SHT_CUDA_INFO"
	.align	4


	//----- nvinfo : EIATTR_REGCOUNT
	.align		4
        /*0000*/ 	.byte	0x04, 0x2f
        /*0002*/ 	.short	(.L_8 - .L_7)
	.align		4
.L_7:
        /*0004*/ 	.word	index@(_Z16printHelloCuda_1v)
        /*0008*/ 	.word	0x0000001f


	//----- nvinfo : EIATTR_FRAME_SIZE
	.align		4
.L_8:
        /*000c*/ 	.byte	0x04, 0x11
        /*000e*/ 	.short	(.L_10 - .L_9)
	.align		4
.L_9:
        /*0010*/ 	.word	index@(_Z16printHelloCuda_1v)
        /*0014*/ 	.word	0x00000010


	//----- nvinfo : EIATTR_REGCOUNT
	.align		4
.L_10:
        /*0018*/ 	.byte	0x04, 0x2f
        /*001a*/ 	.short	(.L_12 - .L_11)
	.align		4
.L_11:
        /*001c*/ 	.word	index@(_Z16printHelloCuda_2v)
        /*0020*/ 	.word	0x0000001e


	//----- nvinfo : EIATTR_FRAME_SIZE
	.align		4
.L_12:
        /*0024*/ 	.byte	0x04, 0x11
        /*0026*/ 	.short	(.L_14 - .L_13)
	.align		4
.L_13:
        /*0028*/ 	.word	index@(_Z16printHelloCuda_2v)
        /*002c*/ 	.word	0x00000028


	//----- nvinfo : EIATTR_REGCOUNT
	.align		4
.L_14:
        /*0030*/ 	.byte	0x04, 0x2f
        /*0032*/ 	.short	(.L_16 - .L_15)
	.align		4
.L_15:
        /*0034*/ 	.word	index@(_Z16printHelloCuda_3v)
        /*0038*/ 	.word	0x0000001e


	//----- nvinfo : EIATTR_FRAME_SIZE
	.align		4
.L_16:
        /*003c*/ 	.byte	0x04, 0x11
        /*003e*/ 	.short	(.L_18 - .L_17)
	.align		4
.L_17:
        /*0040*/ 	.word	index@(_Z16printHelloCuda_3v)
        /*0044*/ 	.word	0x00000028


	//----- nvinfo : EIATTR_REGCOUNT
	.align		4
.L_18:
        /*0048*/ 	.byte	0x04, 0x2f
        /*004a*/ 	.short	(.L_20 - .L_19)
	.align		4
.L_19:
        /*004c*/ 	.word	index@(_Z16printHelloCuda_4v)
        /*0050*/ 	.word	0x0000001e


	//----- nvinfo : EIATTR_FRAME_SIZE
	.align		4
.L_20:
        /*0054*/ 	.byte	0x04, 0x11
        /*0056*/ 	.short	(.L_22 - .L_21)
	.align		4
.L_21:
        /*0058*/ 	.word	index@(_Z16printHelloCuda_4v)
        /*005c*/ 	.word	0x00000028


	//----- nvinfo : EIATTR_MIN_STACK_SIZE
	.align		4
.L_22:
        /*0060*/ 	.byte	0x04, 0x12
        /*0062*/ 	.short	(.L_24 - .L_23)
	.align		4
.L_23:
        /*0064*/ 	.word	index@(_Z16printHelloCuda_4v)
        /*0068*/ 	.word	0x00000028


	//----- nvinfo : EIATTR_MIN_STACK_SIZE
	.align		4
.L_24:
        /*006c*/ 	.byte	0x04, 0x12
        /*006e*/ 	.short	(.L_26 - .L_25)
	.align		4
.L_25:
        /*0070*/ 	.word	index@(_Z16printHelloCuda_3v)
        /*0074*/ 	.word	0x00000028


	//----- nvinfo : EIATTR_MIN_STACK_SIZE
	.align		4
.L_26:
        /*0078*/ 	.byte	0x04, 0x12
        /*007a*/ 	.short	(.L_28 - .L_27)
	.align		4
.L_27:
        /*007c*/ 	.word	index@(_Z16printHelloCuda_2v)
        /*0080*/ 	.word	0x00000028


	//----- nvinfo : EIATTR_MIN_STACK_SIZE
	.align		4
.L_28:
        /*0084*/ 	.byte	0x04, 0x12
        /*0086*/ 	.short	(.L_30 - .L_29)
	.align		4
.L_29:
        /*0088*/ 	.word	index@(_Z16printHelloCuda_1v)
        /*008c*/ 	.word	0x00000010
.L_30:


//--------------------- .nv.compat                --------------------------
	.section	.nv.compat,"",@"SHT_CUDA_COMPAT_INFO"
	.align	4
        /*0000*/ 	.byte	0x02, 0x09, 0x00, 0x00, 0x02, 0x02, 0x01, 0x00, 0x02, 0x05, 0x05, 0x00, 0x03, 0x07, 0x01, 0x01
        /*0010*/ 	.byte	0x02, 0x03, 0x00, 0x00, 0x02, 0x06, 0x01, 0x00, 0x04, 0x0b, 0x08, 0x00, 0x09, 0x00, 0x00, 0x00
        /*0020*/ 	.byte	0x00, 0x00, 0x00, 0x00


//--------------------- .nv.info._Z16printHelloCuda_4v --------------------------
	.section	.nv.info._Z16printHelloCuda_4v,"",@"SHT_CUDA_INFO"
	.sectionflags	@""
	.align	4


	//----- nvinfo : EIATTR_CUDA_API_VERSION
	.align		4
        /*0000*/ 	.byte	0x04, 0x37
        /*0002*/ 	.short	(.L_32 - .L_31)
.L_31:
        /*0004*/ 	.word	0x00000082


	//----- nvinfo : EIATTR_SPARSE_MMA_MASK
	.align		4
.L_32:
        /*0008*/ 	.byte	0x03, 0x50
        /*000a*/ 	.short	0x0000


	//----- nvinfo : EIATTR_MAXREG_COUNT
	.align		4
        /*000c*/ 	.byte	0x03, 0x1b
        /*000e*/ 	.short	0x00ff


	//----- nvinfo : EIATTR_EXTERNS
	.align		4
        /*0010*/ 	.byte	0x04, 0x0f
        /*0012*/ 	.short	(.L_34 - .L_33)


	//   ....[0]....
	.align		4
.L_33:
        /*0014*/ 	.word	index@(vprintf)


	//----- nvinfo : EIATTR_MERCURY_ISA_VERSION
	.align		4
.L_34:
        /*0018*/ 	.byte	0x03, 0x5f
        /*001a*/ 	.short	0x0101


	//----- nvinfo : EIATTR_VRC_CTA_INIT_COUNT
	.align		4
        /*001c*/ 	.byte	0x02, 0x4a
	.zero		1
	.zero		1


	//----- nvinfo : EIATTR_SYSCALL_OFFSETS
	.align		4
        /*0020*/ 	.byte	0x04, 0x46
        /*0022*/ 	.short	(.L_36 - .L_35)


	//   ....[0]....
.L_35:
        /*0024*/ 	.word	0x00000240


	//   ....[1]....
        /*0028*/ 	.word	0x00000330


	//----- nvinfo : EIATTR_EXIT_INSTR_OFFSETS
	.align		4
.L_36:
        /*002c*/ 	.byte	0x04, 0x1c
        /*002e*/ 	.short	(.L_38 - .L_37)


	//   ....[0]....
.L_37:
        /*0030*/ 	.word	0x00000340


	//----- nvinfo : EIATTR_SW_WAR
	.align		4
.L_38:
        /*0034*/ 	.byte	0x04, 0x36
        /*0036*/ 	.short	(.L_40 - .L_39)
.L_39:
        /*0038*/ 	.word	0x00000008
.L_40:


//--------------------- .nv.info._Z16printHelloCuda_3v --------------------------
	.section	.nv.info._Z16printHelloCuda_3v,"",@"SHT_CUDA_INFO"
	.sectionflags	@""
	.align	4


	//----- nvinfo : EIATTR_CUDA_API_VERSION
	.align		4
        /*0000*/ 	.byte	0x04, 0x37
        /*0002*/ 	.short	(.L_42 - .L_41)
.L_41:
        /*0004*/ 	.word	0x00000082


	//----- nvinfo : EIATTR_SPARSE_MMA_MASK
	.align		4
.L_42:
        /*0008*/ 	.byte	0x03, 0x50
        /*000a*/ 	.short	0x0000


	//----- nvinfo : EIATTR_MAXREG_COUNT
	.align		4
        /*000c*/ 	.byte	0x03, 0x1b
        /*000e*/ 	.short	0x00ff


	//----- nvinfo : EIATTR_EXTERNS
	.align		4
        /*0010*/ 	.byte	0x04, 0x0f
        /*0012*/ 	.short	(.L_44 - .L_43)


	//   ....[0]....
	.align		4
.L_43:
        /*0014*/ 	.word	index@(vprintf)


	//----- nvinfo : EIATTR_MERCURY_ISA_VERSION
	.align		4
.L_44:
        /*0018*/ 	.byte	0x03, 0x5f
        /*001a*/ 	.short	0x0101


	//----- nvinfo : EIATTR_VRC_CTA_INIT_COUNT
	.align		4
        /*001c*/ 	.byte	0x02, 0x4a
	.zero		1
	.zero		1


	//----- nvinfo : EIATTR_SYSCALL_OFFSETS
	.align		4
        /*0020*/ 	.byte	0x04, 0x46
        /*0022*/ 	.short	(.L_46 - .L_45)


	//   ....[0]....
.L_45:
        /*0024*/ 	.word	0x00000250


	//   ....[1]....
        /*0028*/ 	.word	0x00000340


	//----- nvinfo : EIATTR_EXIT_INSTR_OFFSETS
	.align		4
.L_46:
        /*002c*/ 	.byte	0x04, 0x1c
        /*002e*/ 	.short	(.L_48 - .L_47)


	//   ....[0]....
.L_47:
        /*0030*/ 	.word	0x00000350


	//----- nvinfo : EIATTR_SW_WAR
	.align		4
.L_48:
        /*0034*/ 	.byte	0x04, 0x36
        /*0036*/ 	.short	(.L_50 - .L_49)
.L_49:
        /*0038*/ 	.word	0x00000008
.L_50:


//--------------------- .nv.info._Z16printHelloCuda_2v --------------------------
	.section	.nv.info._Z16printHelloCuda_2v,"",@"SHT_CUDA_INFO"
	.sectionflags	@""
	.align	4


	//----- nvinfo : EIATTR_CUDA_API_VERSION
	.align		4
        /*0000*/ 	.byte	0x04, 0x37
        /*0002*/ 	.short	(.L_52 - .L_51)
.L_51:
        /*0004*/ 	.word	0x00000082


	//----- nvinfo : EIATTR_SPARSE_MMA_MASK
	.align		4
.L_52:
        /*0008*/ 	.byte	0x03, 0x50
        /*000a*/ 	.short	0x0000


	//----- nvinfo : EIATTR_MAXREG_COUNT
	.align		4
        /*000c*/ 	.byte	0x03, 0x1b
        /*000e*/ 	.short	0x00ff


	//----- nvinfo : EIATTR_EXTERNS
	.align		4
        /*0010*/ 	.byte	0x04, 0x0f
        /*0012*/ 	.short	(.L_54 - .L_53)


	//   ....[0]....
	.align		4
.L_53:
        /*0014*/ 	.word	index@(vprintf)


	//----- nvinfo : EIATTR_MERCURY_ISA_VERSION
	.align		4
.L_54:
        /*0018*/ 	.byte	0x03, 0x5f
        /*001a*/ 	.short	0x0101


	//----- nvinfo : EIATTR_VRC_CTA_INIT_COUNT
	.align		4
        /*001c*/ 	.byte	0x02, 0x4a
	.zero		1
	.zero		1


	//----- nvinfo : EIATTR_SYSCALL_OFFSETS
	.align		4
        /*0020*/ 	.byte	0x04, 0x46
        /*0022*/ 	.short	(.L_56 - .L_55)


	//   ....[0]....
.L_55:
        /*0024*/ 	.word	0x00000250


	//   ....[1]....
        /*0028*/ 	.word	0x00000360


	//----- nvinfo : EIATTR_EXIT_INSTR_OFFSETS
	.align		4
.L_56:
        /*002c*/ 	.byte	0x04, 0x1c
        /*002e*/ 	.short	(.L_58 - .L_57)


	//   ....[0]....
.L_57:
        /*0030*/ 	.word	0x00000370


	//----- nvinfo : EIATTR_SW_WAR
	.align		4
.L_58:
        /*0034*/ 	.byte	0x04, 0x36
        /*0036*/ 	.short	(.L_60 - .L_59)
.L_59:
        /*0038*/ 	.word	0x00000008
.L_60:


//--------------------- .nv.info._Z16printHelloCuda_1v --------------------------
	.section	.nv.info._Z16printHelloCuda_1v,"",@"SHT_CUDA_INFO"
	.sectionflags	@""
	.align	4


	//----- nvinfo : EIATTR_CUDA_API_VERSION
	.align		4
        /*0000*/ 	.byte	0x04, 0x37
        /*0002*/ 	.short	(.L_62 - .L_61)
.L_61:
        /*0004*/ 	.word	0x00000082


	//----- nvinfo : EIATTR_SPARSE_MMA_MASK
	.align		4
.L_62:
        /*0008*/ 	.byte	0x03, 0x50
        /*000a*/ 	.short	0x0000


	//----- nvinfo : EIATTR_MAXREG_COUNT
	.align		4
        /*000c*/ 	.byte	0x03, 0x1b
        /*000e*/ 	.short	0x00ff


	//----- nvinfo : EIATTR_EXTERNS
	.align		4
        /*0010*/ 	.byte	0x04, 0x0f
        /*0012*/ 	.short	(.L_64 - .L_63)


	//   ....[0]....
	.align		4
.L_63:
        /*0014*/ 	.word	index@(vprintf)


	//----- nvinfo : EIATTR_MERCURY_ISA_VERSION
	.align		4
.L_64:
        /*0018*/ 	.byte	0x03, 0x5f
        /*001a*/ 	.short	0x0101


	//----- nvinfo : EIATTR_VRC_CTA_INIT_COUNT
	.align		4
        /*001c*/ 	.byte	0x02, 0x4a
	.zero		1
	.zero		1


	//----- nvinfo : EIATTR_SYSCALL_OFFSETS
	.align		4
        /*0020*/ 	.byte	0x04, 0x46
        /*0022*/ 	.short	(.L_66 - .L_65)


	//   ....[0]....
.L_65:
        /*0024*/ 	.word	0x00000130


	//   ....[1]....
        /*0028*/ 	.word	0x00000200


	//   ....[2]....
        /*002c*/ 	.word	0x00000300


	//   ....[3]....
        /*0030*/ 	.word	0x00000400


	//----- nvinfo : EIATTR_EXIT_INSTR_OFFSETS
	.align		4
.L_66:
        /*0034*/ 	.byte	0x04, 0x1c
        /*0036*/ 	.short	(.L_68 - .L_67)


	//   ....[0]....
.L_67:
        /*0038*/ 	.word	0x00000410


	//----- nvinfo : EIATTR_SW_WAR
	.align		4
.L_68:
        /*003c*/ 	.byte	0x04, 0x36
        /*003e*/ 	.short	(.L_70 - .L_69)
.L_69:
        /*0040*/ 	.word	0x00000008
.L_70:


//--------------------- .nv.callgraph             --------------------------
	.section	.nv.callgraph,"",@"SHT_CUDA_CALLGRAPH"
	.align	4
	.sectionentsize	8
	.align		4
        /*0000*/ 	.word	0x00000000
	.align		4
        /*0004*/ 	.word	0xffffffff
	.align		4
        /*0008*/ 	.word	index@(_Z16printHelloCuda_4v)
	.align		4
        /*000c*/ 	.word	index@(vprintf)
	.align		4
        /*0010*/ 	.word	index@(_Z16printHelloCuda_3v)
	.align		4
        /*0014*/ 	.word	index@(vprintf)
	.align		4
        /*0018*/ 	.word	index@(_Z16printHelloCuda_2v)
	.align		4
        /*001c*/ 	.word	index@(vprintf)
	.align		4
        /*0020*/ 	.word	index@(_Z16printHelloCuda_1v)
	.align		4
        /*0024*/ 	.word	index@(vprintf)
	.align		4
        /*0028*/ 	.word	0x00000000
	.align		4
        /*002c*/ 	.word	0xfffffffe
	.align		4
        /*0030*/ 	.word	0x00000000
	.align		4
        /*0034*/ 	.word	0xfffffffd
	.align		4
        /*0038*/ 	.word	0x00000000
	.align		4
        /*003c*/ 	.word	0xfffffffc


//--------------------- .nv.constant4             --------------------------
	.section	.nv.constant4,"a",@progbits
	.align	8
	.align		8
.nv.constant4:
        /*0000*/ 	.dword	vprintf
	.align		8
        /*0008*/ 	.dword	$str
	.align		8
        /*0010*/ 	.dword	$str$1
	.align		8
        /*0018*/ 	.dword	$str$2
	.align		8
        /*0020*/ 	.dword	$str$3
	.align		8
        /*0028*/ 	.dword	$str$4
	.align		8
        /*0030*/ 	.dword	$str$5
	.align		8
        /*0038*/ 	.dword	$str$6


//--------------------- .text._Z16printHelloCuda_4v --------------------------
	.section	.text._Z16printHelloCuda_4v,"ax",@progbits
	.align	128
        .global         _Z16printHelloCuda_4v
        .type           _Z16printHelloCuda_4v,@function
        .size           _Z16printHelloCuda_4v,(.L_x_14 - _Z16printHelloCuda_4v)
        .other          _Z16printHelloCuda_4v,@"STO_CUDA_ENTRY STV_DEFAULT"
_Z16printHelloCuda_4v:
.text._Z16printHelloCuda_4v:
[----:B------:R-:W0:Y:S01]  /*0000*/  LDC R1, c[0x0][0x37c] ;  /* 0x0000df00ff017b82 */ /* 0x000e220000000800 */
[----:B------:R-:W1:Y:S07]  /*0010*/  LDCU UR5, c[0x0][0x2fc] ;  /* 0x00005f80ff0577ac */ /* 0x000e6e0008000800 */
[----:B------:R-:W2:Y:S01]  /*0020*/  LDC R5, c[0x0][0x360] ;  /* 0x0000d800ff057b82 */ /* 0x000ea20000000800 */
[----:B------:R-:W3:Y:S01]  /*0030*/  S2R R23, SR_CTAID.Y ;  /* 0x0000000000177919 */ /* 0x000ee20000002600 */
[----:B------:R-:W-:Y:S01]  /*0040*/  MOV R8, 0x0 ;  /* 0x0000000000087802 */ /* 0x000fe20000000f00 */
[----:B------:R-:W4:Y:S01]  /*0050*/  LDCU UR4, c[0x0][0x2f8] ;  /* 0x00005f00ff0477ac */ /* 0x000f220008000800 */
[----:B0-----:R-:W-:Y:S01]  /*0060*/  IADD3 R1, PT, PT, R1, -0x28, RZ ;  /* 0xffffffd801017810 */ /* 0x001fe20007ffe0ff */
[----:B------:R-:W3:Y:S01]  /*0070*/  S2R R18, SR_TID.Y ;  /* 0x0000000000127919 */ /* 0x000ee20000002200 */
[----:B------:R-:W0:Y:S02]  /*0080*/  LDCU.64 UR6, c[0x4][0x38] ;  /* 0x01000700ff0677ac */ /* 0x000e240008000a00 */
[----:B------:R-:W3:Y:S01]  /*0090*/  LDC R6, c[0x0][0x364] ;  /* 0x0000d900ff067b82 */ /* 0x000ee20000000800 */
[----:B------:R-:W5:Y:S01]  /*00a0*/  S2R R2, SR_CTAID.Z ;  /* 0x0000000000027919 */ /* 0x000f620000002700 */
[----:B------:R-:W5:Y:S06]  /*00b0*/  S2R R19, SR_TID.Z ;  /* 0x0000000000137919 */ /* 0x000f6c0000002300 */
[----:B------:R-:W2:Y:S01]  /*00c0*/  LDC R7, c[0x0][0x368] ;  /* 0x0000da00ff077b82 */ /* 0x000ea20000000800 */
[----:B------:R-:W0:Y:S01]  /*00d0*/  S2R R25, SR_TID.X ;  /* 0x0000000000197919 */ /* 0x000e220000002100 */
[----:B------:R-:W0:Y:S01]  /*00e0*/  S2R R22, SR_CTAID.X ;  /* 0x0000000000167919 */ /* 0x000e220000002500 */
[----:B----4-:R-:W-:-:S05]  /*00f0*/  IADD3 R27, P0, PT, R1, UR4, RZ ;  /* 0x00000004011b7c10 */ /* 0x010fca000ff1e0ff */
[----:B------:R-:W4:Y:S01]  /*0100*/  LDC R10, c[0x0][0x370] ;  /* 0x0000dc00ff0a7b82 */ /* 0x000f220000000800 */
[----:B-1----:R-:W-:-:S07]  /*0110*/  IADD3.X R26, PT, PT, RZ, UR5, RZ, P0, !PT ;  /* 0x00000005ff1a7c10 */ /* 0x002fce00087fe4ff */
[----:B------:R-:W1:Y:S01]  /*0120*/  LDC R11, c[0x0][0x374] ;  /* 0x0000dd00ff0b7b82 */ /* 0x000e620000000800 */
[----:B---3--:R-:W-:-:S07]  /*0130*/  IMAD R16, R23, R6, R18 ;  /* 0x0000000617107224 */ /* 0x008fce00078e0212 */
[----:B------:R-:W3:Y:S01]  /*0140*/  LDC R4, c[0x0][0x378] ;  /* 0x0000de00ff047b82 */ /* 0x000ee20000000800 */
[----:B--2---:R2:W-:Y:S01]  /*0150*/  STL.64 [R1+0x10], R6 ;  /* 0x0000100601007387 */ /* 0x0045e20000100a00 */
[----:B-----5:R-:W-:-:S06]  /*0160*/  IMAD R17, R2, R7, R19 ;  /* 0x0000000702117224 */ /* 0x020fcc00078e0213 */
[----:B------:R-:W5:Y:S01]  /*0170*/  LDC.64 R8, c[0x4][R8] ;  /* 0x0100000008087b82 */ /* 0x000f620000000a00 */
[----:B----4-:R-:W-:Y:S02]  /*0180*/  IMAD R24, R5, R10, RZ ;  /* 0x0000000a05187224 */ /* 0x010fe400078e02ff */
[----:B0-----:R-:W-:Y:S02]  /*0190*/  IMAD R25, R22, R5, R25 ;  /* 0x0000000516197224 */ /* 0x001fe400078e0219 */
[----:B--2---:R-:W-:Y:S01]  /*01a0*/  IMAD.MOV.U32 R7, RZ, RZ, R26 ;  /* 0x000000ffff077224 */ /* 0x004fe200078e001a */
[----:B-1----:R-:W-:Y:S01]  /*01b0*/  STL.64 [R1], R10 ;  /* 0x0000000a01007387 */ /* 0x002fe20000100a00 */
[----:B------:R-:W-:Y:S01]  /*01c0*/  IMAD R0, R6, R11, RZ ;  /* 0x0000000b06007224 */ /* 0x000fe200078e02ff */
[----:B------:R-:W-:-:S03]  /*01d0*/  MOV R6, R27 ;  /* 0x0000001b00067202 */ /* 0x000fc60000000f00 */
[----:B------:R-:W-:Y:S01]  /*01e0*/  IMAD R0, R17, R0, R16 ;  /* 0x0000000011007224 */ /* 0x000fe200078e0210 */
[----:B---3--:R0:W-:Y:S03]  /*01f0*/  STL.64 [R1+0x8], R4 ;  /* 0x0000080401007387 */ /* 0x0081e60000100a00 */
[----:B------:R-:W-:Y:S02]  /*0200*/  IMAD R24, R24, R0, R25 ;  /* 0x0000000018187224 */ /* 0x000fe400078e0219 */
[----:B0-----:R-:W-:Y:S02]  /*0210*/  IMAD.U32 R4, RZ, RZ, UR6 ;  /* 0x00000006ff047e24 */ /* 0x001fe4000f8e00ff */
[----:B-----5:R-:W-:-:S07]  /*0220*/  IMAD.U32 R5, RZ, RZ, UR7 ;  /* 0x00000007ff057e24 */ /* 0x020fce000f8e00ff */
[----:B------:R-:W-:-:S07]  /*0230*/  LEPC R20, `(.L_x_0) ;  /* 0x000000001014794e */ /* 0x000fce0000000000 */
[----:B------:R-:W-:Y:S05]  /*0240*/  CALL.ABS.NOINC R8 ;  /* 0x0000000008007343 */ /* 0x000fea0003c00000 */
.L_x_0:
[----:B------:R-:W0:Y:S01]  /*0250*/  S2R R3, SR_TID.X ;  /* 0x0000000000037919 */ /* 0x000e220000002100 */
[----:B------:R-:W-:Y:S01]  /*0260*/  MOV R8, 0x0 ;  /* 0x0000000000087802 */ /* 0x000fe20000000f00 */
[----:B------:R-:W1:Y:S01]  /*0270*/  LDCU.64 UR4, c[0x4][0x30] ;  /* 0x01000600ff0477ac */ /* 0x000e620008000a00 */
[----:B------:R-:W-:Y:S01]  /*0280*/  MOV R6, R27 ;  /* 0x0000001b00067202 */ /* 0x000fe20000000f00 */
[----:B------:R2:W-:Y:S01]  /*0290*/  STL.64 [R1], R24 ;  /* 0x0000001801007387 */ /* 0x0005e20000100a00 */
[----:B------:R-:W-:Y:S02]  /*02a0*/  MOV R7, R26 ;  /* 0x0000001a00077202 */ /* 0x000fe40000000f00 */
[----:B------:R-:W3:Y:S01]  /*02b0*/  LDC.64 R8, c[0x4][R8] ;  /* 0x0100000008087b82 */ /* 0x000ee20000000a00 */
[----:B------:R2:W-:Y:S04]  /*02c0*/  STL.64 [R1+0x8], R16 ;  /* 0x0000081001007387 */ /* 0x0005e80000100a00 */
[----:B------:R2:W-:Y:S04]  /*02d0*/  STL.64 [R1+0x10], R22 ;  /* 0x0000101601007387 */ /* 0x0005e80000100a00 */
[----:B------:R2:W-:Y:S01]  /*02e0*/  STL.64 [R1+0x20], R18 ;  /* 0x0000201201007387 */ /* 0x0005e20000100a00 */
[----:B-1----:R-:W-:Y:S01]  /*02f0*/  MOV R4, UR4 ;  /* 0x0000000400047c02 */ /* 0x002fe20008000f00 */
[----:B------:R-:W-:-:S02]  /*0300*/  IMAD.U32 R5, RZ, RZ, UR5 ;  /* 0x00000005ff057e24 */ /* 0x000fc4000f8e00ff */
[----:B0-----:R2:W-:Y:S05]  /*0310*/  STL.64 [R1+0x18], R2 ;  /* 0x0000180201007387 */ /* 0x0015ea0000100a00 */
[----:B------:R-:W-:-:S07]  /*0320*/  LEPC R20, `(.L_x_1) ;  /* 0x000000001014794e */ /* 0x000fce0000000000 */
[----:B--23--:R-:W-:Y:S05]  /*0330*/  CALL.ABS.NOINC R8 ;  /* 0x0000000008007343 */ /* 0x00cfea0003c00000 */
.L_x_1:
[----:B------:R-:W-:Y:S05]  /*0340*/  EXIT ;  /* 0x000000000000794d */ /* 0x000fea0003800000 */
.L_x_2:
[----:B------:R-:W-:-:S00]  /*0350*/  BRA `(.L_x_2) ;  /* 0xfffffffc00fc7947 */ /* 0x000fc0000383ffff */
[----:B------:R-:W-:-:S00]  /*0360*/  NOP ;  /* 0x0000000000007918 */ /* 0x000fc00000000000 */
        /* <DEDUP_REMOVED lines=9> */
.L_x_14:


//--------------------- .text._Z16printHelloCuda_3v --------------------------
	.section	.text._Z16printHelloCuda_3v,"ax",@progbits
	.align	128
        .global         _Z16printHelloCuda_3v
        .type           _Z16printHelloCuda_3v,@function
        .size           _Z16printHelloCuda_3v,(.L_x_15 - _Z16printHelloCuda_3v)
        .other          _Z16printHelloCuda_3v,@"STO_CUDA_ENTRY STV_DEFAULT"
_Z16printHelloCuda_3v:
.text._Z16printHelloCuda_3v:
[----:B------:R-:W0:Y:S01]  /*0000*/  LDC R1, c[0x0][0x37c] ;  /* 0x0000df00ff017b82 */ /* 0x000e220000000800 */
[----:B------:R-:W1:Y:S01]  /*0010*/  S2R R23, SR_CTAID.Y ;  /* 0x0000000000177919 */ /* 0x000e620000002600 */
[----:B------:R-:W2:Y:S06]  /*0020*/  LDCU UR5, c[0x0][0x2fc] ;  /* 0x00005f80ff0577ac */ /* 0x000eac0008000800 */
[----:B------:R-:W3:Y:S01]  /*0030*/  LDC R7, c[0x0][0x360] ;  /* 0x0000d800ff077b82 */ /* 0x000ee20000000800 */
[----:B------:R-:W-:Y:S01]  /*0040*/  MOV R8, 0x0 ;  /* 0x0000000000087802 */ /* 0x000fe20000000f00 */
[----:B------:R-:W1:Y:S01]  /*0050*/  S2R R2, SR_CTAID.Z ;  /* 0x0000000000027919 */ /* 0x000e620000002700 */
[----:B------:R-:W4:Y:S01]  /*0060*/  LDCU UR4, c[0x0][0x2f8] ;  /* 0x00005f00ff0477ac */ /* 0x000f220008000800 */
[----:B0-----:R-:W-:Y:S01]  /*0070*/  IADD3 R1, PT, PT, R1, -0x28, RZ ;  /* 0xffffffd801017810 */ /* 0x001fe20007ffe0ff */
[----:B------:R-:W3:Y:S01]  /*0080*/  S2R R22, SR_CTAID.X ;  /* 0x0000000000167919 */ /* 0x000ee20000002500 */
[----:B------:R-:W0:Y:S02]  /*0090*/  LDCU.64 UR6, c[0x4][0x28] ;  /* 0x01000500ff0677ac */ /* 0x000e240008000a00 */
[----:B------:R-:W5:Y:S01]  /*00a0*/  LDC R24, c[0x0][0x364] ;  /* 0x0000d900ff187b82 */ /* 0x000f620000000800 */
[----:B------:R-:W0:Y:S01]  /*00b0*/  S2R R19, SR_TID.Z ;  /* 0x0000000000137919 */ /* 0x000e220000002300 */
[----:B------:R-:W0:Y:S06]  /*00c0*/  S2R R18, SR_TID.Y ;  /* 0x0000000000127919 */ /* 0x000e2c0000002200 */
[----:B------:R-:W5:Y:S01]  /*00d0*/  LDC R25, c[0x0][0x368] ;  /* 0x0000da00ff197b82 */ /* 0x000f620000000800 */
[----:B------:R-:W3:Y:S01]  /*00e0*/  S2R R10, SR_TID.X ;  /* 0x00000000000a7919 */ /* 0x000ee20000002100 */
[----:B----4-:R-:W-:-:S06]  /*00f0*/  IADD3 R27, P0, PT, R1, UR4, RZ ;  /* 0x00000004011b7c10 */ /* 0x010fcc000ff1e0ff */
[----:B------:R-:W4:Y:S01]  /*0100*/  LDC R4, c[0x0][0x370] ;  /* 0x0000dc00ff047b82 */ /* 0x000f220000000800 */
[----:B--2---:R-:W-:-:S07]  /*0110*/  IADD3.X R26, PT, PT, RZ, UR5, RZ, P0, !PT ;  /* 0x00000005ff1a7c10 */ /* 0x004fce00087fe4ff */
[----:B------:R-:W1:Y:S08]  /*0120*/  LDC R5, c[0x0][0x374] ;  /* 0x0000dd00ff057b82 */ /* 0x000e700000000800 */
[----:B------:R-:W2:Y:S01]  /*0130*/  LDC R6, c[0x0][0x378] ;  /* 0x0000de00ff067b82 */ /* 0x000ea20000000800 */
[----:B-----5:R5:W-:Y:S07]  /*0140*/  STL.64 [R1+0x10], R24 ;  /* 0x0000101801007387 */ /* 0x020bee0000100a00 */
[----:B------:R-:W5:Y:S01]  /*0150*/  LDC.64 R8, c[0x4][R8] ;  /* 0x0100000008087b82 */ /* 0x000f620000000a00 */
[----:B---3--:R-:W-:-:S02]  /*0160*/  IMAD R17, R22, R7, R10 ;  /* 0x0000000716117224 */ /* 0x008fc400078e020a */
[----:B-1----:R-:W-:Y:S01]  /*0170*/  IMAD R3, R2, R5, R23 ;  /* 0x0000000502037224 */ /* 0x002fe200078e0217 */
[----:B----4-:R1:W-:Y:S03]  /*0180*/  STL.64 [R1], R4 ;  /* 0x0000000401007387 */ /* 0x0103e60000100a00 */
[----:B------:R-:W-:-:S04]  /*0190*/  IMAD R0, R3, R4, R22 ;  /* 0x0000000403007224 */ /* 0x000fc800078e0216 */
[-CC-:B0-----:R-:W-:Y:S01]  /*01a0*/  IMAD R3, R0, R25.reuse, R19.reuse ;  /* 0x0000001900037224 */ /* 0x181fe200078e0213 */
[----:B--2---:R0:W-:Y:S01]  /*01b0*/  STL.64 [R1+0x8], R6 ;  /* 0x0000080601007387 */ /* 0x0041e20000100a00 */
[----:B-----5:R-:W-:Y:S02]  /*01c0*/  IMAD R25, R2, R25, R19 ;  /* 0x0000001902197224 */ /* 0x020fe400078e0213 */
[-C--:B------:R-:W-:Y:S01]  /*01d0*/  IMAD R16, R3, R24.reuse, R18 ;  /* 0x0000001803107224 */ /* 0x080fe200078e0212 */
[----:B-1----:R-:W-:Y:S01]  /*01e0*/  MOV R5, UR7 ;  /* 0x0000000700057c02 */ /* 0x002fe20008000f00 */
[----:B------:R-:W-:Y:S02]  /*01f0*/  IMAD.U32 R4, RZ, RZ, UR6 ;  /* 0x00000006ff047e24 */ /* 0x000fe4000f8e00ff */
[----:B------:R-:W-:Y:S02]  /*0200*/  IMAD R16, R16, R7, R10 ;  /* 0x0000000710107224 */ /* 0x000fe400078e020a */
[----:B------:R-:W-:-:S02]  /*0210*/  IMAD R24, R23, R24, R18 ;  /* 0x0000001817187224 */ /* 0x000fc400078e0212 */
[----:B0-----:R-:W-:Y:S01]  /*0220*/  IMAD.MOV.U32 R6, RZ, RZ, R27 ;  /* 0x000000ffff067224 */ /* 0x001fe200078e001b */
[----:B------:R-:W-:-:S07]  /*0230*/  MOV R7, R26 ;  /* 0x0000001a00077202 */ /* 0x000fce0000000f00 */
[----:B------:R-:W-:-:S07]  /*0240*/  LEPC R20, `(.L_x_3) ;  /* 0x000000001014794e */ /* 0x000fce0000000000 */
[----:B------:R-:W-:Y:S05]  /*0250*/  CALL.ABS.NOINC R8 ;  /* 0x0000000008007343 */ /* 0x000fea0003c00000 */
.L_x_3:
        /* <DEDUP_REMOVED lines=15> */
.L_x_4:
[----:B------:R-:W-:Y:S05]  /*0350*/  EXIT ;  /* 0x000000000000794d */ /* 0x000fea0003800000 */
.L_x_5:
        /* <DEDUP_REMOVED lines=10> */
.L_x_15:


//--------------------- .text._Z16printHelloCuda_2v --------------------------
	.section	.text._Z16printHelloCuda_2v,"ax",@progbits
	.align	128
        .global         _Z16printHelloCuda_2v
        .type           _Z16printHelloCuda_2v,@function
        .size           _Z16printHelloCuda_2v,(.L_x_16 - _Z16printHelloCuda_2v)
        .other          _Z16printHelloCuda_2v,@"STO_CUDA_ENTRY STV_DEFAULT"
_Z16printHelloCuda_2v:
.text._Z16printHelloCuda_2v:
[----:B------:R-:W0:Y:S01]  /*0000*/  LDC R1, c[0x0][0x37c] ;  /* 0x0000df00ff017b82 */ /* 0x000e220000000800 */
[----:B------:R-:W1:Y:S01]  /*0010*/  S2R R23, SR_CTAID.Y ;  /* 0x0000000000177919 */ /* 0x000e620000002600 */
[----:B------:R-:W2:Y:S06]  /*0020*/  LDCU UR5, c[0x0][0x2fc] ;  /* 0x00005f80ff0577ac */ /* 0x000eac0008000800 */
[----:B------:R-:W3:Y:S01]  /*0030*/  LDC R7, c[0x0][0x360] ;  /* 0x0000d800ff077b82 */ /* 0x000ee20000000800 */
[----:B------:R-:W-:Y:S01]  /*0040*/  MOV R8, 0x0 ;  /* 0x0000000000087802 */ /* 0x000fe20000000f00 */
[----:B------:R-:W1:Y:S01]  /*0050*/  S2R R18, SR_TID.Y ;  /* 0x0000000000127919 */ /* 0x000e620000002200 */
[----:B------:R-:W4:Y:S01]  /*0060*/  LDCU UR4, c[0x0][0x2f8] ;  /* 0x00005f00ff0477ac */ /* 0x000f220008000800 */
[----:B0-----:R-:W-:Y:S01]  /*0070*/  IADD3 R1, PT, PT, R1, -0x28, RZ ;  /* 0xffffffd801017810 */ /* 0x001fe20007ffe0ff */
[----:B------:R-:W0:Y:S01]  /*0080*/  S2R R2, SR_CTAID.Z ;  /* 0x0000000000027919 */ /* 0x000e220000002700 */
[----:B------:R-:W5:Y:S02]  /*0090*/  LDCU.64 UR6, c[0x4][0x28] ;  /* 0x01000500ff0677ac */ /* 0x000f640008000a00 */
[----:B------:R-:W1:Y:S01]  /*00a0*/  LDC R4, c[0x0][0x364] ;  /* 0x0000d900ff047b82 */ /* 0x000e620000000800 */
[----:B------:R-:W0:Y:S01]  /*00b0*/  S2R R19, SR_TID.Z ;  /* 0x0000000000137919 */ /* 0x000e220000002300 */
[----:B------:R-:W3:Y:S06]  /*00c0*/  S2R R25, SR_TID.X ;  /* 0x0000000000197919 */ /* 0x000eec0000002100 */
[----:B------:R-:W5:Y:S01]  /*00d0*/  LDC R5, c[0x0][0x368] ;  /* 0x0000da00ff057b82 */ /* 0x000f620000000800 */
[----:B------:R-:W3:Y:S01]  /*00e0*/  S2R R22, SR_CTAID.X ;  /* 0x0000000000167919 */ /* 0x000ee20000002500 */
[----:B----4-:R-:W-:-:S06]  /*00f0*/  IADD3 R27, P0, PT, R1, UR4, RZ ;  /* 0x00000004011b7c10 */ /* 0x010fcc000ff1e0ff */
[----:B------:R-:W4:Y:S01]  /*0100*/  LDC R11, c[0x0][0x374] ;  /* 0x0000dd00ff0b7b82 */ /* 0x000f220000000800 */
[----:B--2---:R-:W-:-:S07]  /*0110*/  IMAD.X R26, RZ, RZ, UR5, P0 ;  /* 0x00000005ff1a7e24 */ /* 0x004fce00080e06ff */
[----:B------:R-:W2:Y:S01]  /*0120*/  LDC R10, c[0x0][0x370] ;  /* 0x0000dc00ff0a7b82 */ /* 0x000ea20000000800 */
[----:B-1----:R-:W-:-:S07]  /*0130*/  IMAD R16, R23, R4, R18 ;  /* 0x0000000417107224 */ /* 0x002fce00078e0212 */
[----:B------:R-:W1:Y:S01]  /*0140*/  LDC R6, c[0x0][0x378] ;  /* 0x0000de00ff067b82 */ /* 0x000e620000000800 */
[----:B-----5:R5:W-:Y:S01]  /*0150*/  STL.64 [R1+0x10], R4 ;  /* 0x0000100401007387 */ /* 0x020be20000100a00 */
[----:B0-----:R-:W-:-:S06]  /*0160*/  IMAD R17, R2, R5, R19 ;  /* 0x0000000502117224 */ /* 0x001fcc00078e0213 */
[----:B------:R-:W0:Y:S01]  /*0170*/  LDC.64 R8, c[0x4][R8] ;  /* 0x0100000008087b82 */ /* 0x000e220000000a00 */
[----:B----4-:R-:W-:Y:S02]  /*0180*/  IMAD R0, R5, R11, RZ ;  /* 0x0000000b05007224 */ /* 0x010fe400078e02ff */
[----:B---3--:R-:W-:Y:S02]  /*0190*/  IMAD R25, R22, R7, R25 ;  /* 0x0000000716197224 */ /* 0x008fe400078e0219 */
[----:B------:R-:W-:Y:S02]  /*01a0*/  IMAD R3, R17, R0, R16 ;  /* 0x0000000011037224 */ /* 0x000fe400078e0210 */
[----:B-----5:R-:W-:Y:S01]  /*01b0*/  IMAD.U32 R5, RZ, RZ, UR7 ;  /* 0x00000007ff057e24 */ /* 0x020fe2000f8e00ff */
[----:B--2---:R-:W-:Y:S01]  /*01c0*/  STL.64 [R1], R10 ;  /* 0x0000000a01007387 */ /* 0x004fe20000100a00 */
[----:B------:R-:W-:Y:S01]  /*01d0*/  IMAD R0, R4, R3, RZ ;  /* 0x0000000304007224 */ /* 0x000fe200078e02ff */
[----:B------:R-:W-:-:S03]  /*01e0*/  MOV R4, UR6 ;  /* 0x0000000600047c02 */ /* 0x000fc60008000f00 */
[----:B------:R-:W-:Y:S01]  /*01f0*/  IMAD R0, R0, R10, R25 ;  /* 0x0000000a00007224 */ /* 0x000fe200078e0219 */
[----:B-1----:R1:W-:Y:S03]  /*0200*/  STL.64 [R1+0x8], R6 ;  /* 0x0000080601007387 */ /* 0x0023e60000100a00 */
[----:B------:R-:W-:Y:S01]  /*0210*/  IMAD R24, R0, R7, RZ ;  /* 0x0000000700187224 */ /* 0x000fe200078e02ff */
[----:B-1----:R-:W-:Y:S01]  /*0220*/  MOV R6, R27 ;  /* 0x0000001b00067202 */ /* 0x002fe20000000f00 */
[----:B0-----:R-:W-:-:S07]  /*0230*/  IMAD.MOV.U32 R7, RZ, RZ, R26 ;  /* 0x000000ffff077224 */ /* 0x001fce00078e001a */
[----:B------:R-:W-:-:S07]  /*0240*/  LEPC R20, `(.L_x_6) ;  /* 0x000000001014794e */ /* 0x000fce0000000000 */
[----:B------:R-:W-:Y:S05]  /*0250*/  CALL.ABS.NOINC R8 ;  /* 0x0000000008007343 */ /* 0x000fea0003c00000 */
.L_x_6:
[----:B------:R-:W0:Y:S01]  /*0260*/  S2R R3, SR_TID.X ;  /* 0x0000000000037919 */ /* 0x000e220000002100 */
[----:B------:R-:W-:Y:S01]  /*0270*/  LEA.HI R24, R24, R24, RZ, 0x1 ;  /* 0x0000001818187211 */ /* 0x000fe200078f08ff */
[----:B------:R-:W1:Y:S01]  /*0280*/  LDCU.64 UR4, c[0x4][0x30] ;  /* 0x01000600ff0477ac */ /* 0x000e620008000a00 */
[----:B------:R-:W-:Y:S01]  /*0290*/  MOV R8, 0x0 ;  /* 0x0000000000087802 */ /* 0x000fe20000000f00 */
[----:B------:R2:W-:Y:S01]  /*02a0*/  STL.64 [R1+0x8], R16 ;  /* 0x0000081001007387 */ /* 0x0005e20000100a00 */
[----:B------:R-:W-:Y:S02]  /*02b0*/  SHF.R.S32.HI R24, RZ, 0x1, R24 ;  /* 0x00000001ff187819 */ /* 0x000fe40000011418 */
[----:B------:R-:W-:Y:S01]  /*02c0*/  MOV R6, R27 ;  /* 0x0000001b00067202 */ /* 0x000fe20000000f00 */
[----:B------:R2:W-:Y:S01]  /*02d0*/  STL.64 [R1+0x10], R22 ;  /* 0x0000101601007387 */ /* 0x0005e20000100a00 */
[----:B------:R-:W3:Y:S01]  /*02e0*/  LDC.64 R8, c[0x4][R8] ;  /* 0x0100000008087b82 */ /* 0x000ee20000000a00 */
[----:B------:R-:W-:-:S02]  /*02f0*/  MOV R7, R26 ;  /* 0x0000001a00077202 */ /* 0x000fc40000000f00 */
[----:B------:R2:W-:Y:S04]  /*0300*/  STL.64 [R1+0x20], R18 ;  /* 0x0000201201007387 */ /* 0x0005e80000100a00 */
[----:B------:R2:W-:Y:S01]  /*0310*/  STL.64 [R1], R24 ;  /* 0x0000001801007387 */ /* 0x0005e20000100a00 */
[----:B-1----:R-:W-:Y:S01]  /*0320*/  MOV R4, UR4 ;  /* 0x0000000400047c02 */ /* 0x002fe20008000f00 */
[----:B------:R-:W-:Y:S02]  /*0330*/  IMAD.U32 R5, RZ, RZ, UR5 ;  /* 0x00000005ff057e24 */ /* 0x000fe4000f8e00ff */
[----:B0-----:R2:W-:Y:S05]  /*0340*/  STL.64 [R1+0x18], R2 ;  /* 0x0000180201007387 */ /* 0x0015ea0000100a00 */
[----:B------:R-:W-:-:S07]  /*0350*/  LEPC R20, `(.L_x_7) ;  /* 0x000000001014794e */ /* 0x000fce0000000000 */
[----:B--23--:R-:W-:Y:S05]  /*0360*/  CALL.ABS.NOINC R8 ;  /* 0x0000000008007343 */ /* 0x00cfea0003c00000 */
.L_x_7:
[----:B------:R-:W-:Y:S05]  /*0370*/  EXIT ;  /* 0x000000000000794d */ /* 0x000fea0003800000 */
.L_x_8:
        /* <DEDUP_REMOVED lines=16> */
.L_x_16:


//--------------------- .text._Z16printHelloCuda_1v --------------------------
	.section	.text._Z16printHelloCuda_1v,"ax",@progbits
	.align	128
        .global         _Z16printHelloCuda_1v
        .type           _Z16printHelloCuda_1v,@function
        .size           _Z16printHelloCuda_1v,(.L_x_17 - _Z16printHelloCuda_1v)
        .other          _Z16printHelloCuda_1v,@"STO_CUDA_ENTRY STV_DEFAULT"
_Z16printHelloCuda_1v:
.text._Z16printHelloCuda_1v:
[----:B------:R-:W0:Y:S01]  /*0000*/  LDC R1, c[0x0][0x37c] ;  /* 0x0000df00ff017b82 */ /* 0x000e220000000800 */
[----:B------:R-:W1:Y:S01]  /*0010*/  S2R R18, SR_CTAID.X ;  /* 0x0000000000127919 */ /* 0x000e620000002500 */
[----:B------:R-:W2:Y:S01]  /*0020*/  LDCU UR4, c[0x0][0x2f8] ;  /* 0x00005f00ff0477ac */ /* 0x000ea20008000800 */
[----:B0-----:R-:W-:Y:S01]  /*0030*/  IADD3 R1, PT, PT, R1, -0x10, RZ ;  /* 0xfffffff001017810 */ /* 0x001fe20007ffe0ff */
[----:B------:R-:W1:Y:S01]  /*0040*/  S2R R19, SR_CTAID.Y ;  /* 0x0000000000137919 */ /* 0x000e620000002600 */
[----:B------:R-:W-:Y:S01]  /*0050*/  MOV R27, 0x0 ;  /* 0x00000000001b7802 */ /* 0x000fe20000000f00 */
[----:B------:R-:W0:Y:S01]  /*0060*/  LDCU UR5, c[0x0][0x2fc] ;  /* 0x00005f80ff0577ac */ /* 0x000e220008000800 */
[----:B------:R-:W3:Y:S02]  /*0070*/  S2R R28, SR_CTAID.Z ;  /* 0x00000000001c7919 */ /* 0x000ee40000002700 */
[----:B------:R4:W5:Y:S01]  /*0080*/  LDC.64 R8, c[0x4][R27] ;  /* 0x010000001b087b82 */ /* 0x0009620000000a00 */
[----:B------:R-:W4:Y:S01]  /*0090*/  LDCU.64 UR6, c[0x4][0x8] ;  /* 0x01000100ff0677ac */ /* 0x000f220008000a00 */
[----:B--2---:R-:W-:-:S04]  /*00a0*/  IADD3 R22, P0, PT, R1, UR4, RZ ;  /* 0x0000000401167c10 */ /* 0x004fc8000ff1e0ff */
[----:B------:R-:W-:Y:S01]  /*00b0*/  MOV R6, R22 ;  /* 0x0000001600067202 */ /* 0x000fe20000000f00 */
[----:B0-----:R-:W-:Y:S01]  /*00c0*/  IMAD.X R2, RZ, RZ, UR5, P0 ;  /* 0x00000005ff027e24 */ /* 0x001fe200080e06ff */
[----:B----4-:R-:W-:Y:S01]  /*00d0*/  MOV R4, UR6 ;  /* 0x0000000600047c02 */ /* 0x010fe20008000f00 */
[----:B------:R-:W-:Y:S02]  /*00e0*/  IMAD.U32 R5, RZ, RZ, UR7 ;  /* 0x00000007ff057e24 */ /* 0x000fe4000f8e00ff */
[----:B------:R-:W-:Y:S01]  /*00f0*/  IMAD.MOV.U32 R7, RZ, RZ, R2 ;  /* 0x000000ffff077224 */ /* 0x000fe200078e0002 */
[----:B-1----:R0:W-:Y:S04]  /*0100*/  STL.64 [R1], R18 ;  /* 0x0000001201007387 */ /* 0x0021e80000100a00 */
[----:B---3--:R0:W-:Y:S02]  /*0110*/  STL [R1+0x8], R28 ;  /* 0x0000081c01007387 */ /* 0x0081e40000100800 */
[----:B------:R-:W-:-:S07]  /*0120*/  LEPC R20, `(.L_x_9) ;  /* 0x000000001014794e */ /* 0x000fce0000000000 */
[----:B0----5:R-:W-:Y:S05]  /*0130*/  CALL.ABS.NOINC R8 ;  /* 0x0000000008007343 */ /* 0x021fea0003c00000 */
.L_x_9:
[----:B------:R-:W0:Y:S01]  /*0140*/  S2R R16, SR_TID.X ;  /* 0x0000000000107919 */ /* 0x000e220000002100 */
[----:B------:R1:W2:Y:S01]  /*0150*/  LDC.64 R8, c[0x4][R27] ;  /* 0x010000001b087b82 */ /* 0x0002a20000000a00 */
[----:B------:R-:W3:Y:S01]  /*0160*/  LDCU.64 UR4, c[0x4][0x10] ;  /* 0x01000200ff0477ac */ /* 0x000ee20008000a00 */
[----:B------:R-:W-:Y:S01]  /*0170*/  MOV R6, R22 ;  /* 0x0000001600067202 */ /* 0x000fe20000000f00 */
[----:B------:R-:W0:Y:S01]  /*0180*/  S2R R17, SR_TID.Y ;  /* 0x0000000000117919 */ /* 0x000e220000002200 */
[----:B------:R-:W-:Y:S01]  /*0190*/  IMAD.MOV.U32 R7, RZ, RZ, R2 ;  /* 0x000000ffff077224 */ /* 0x000fe200078e0002 */
[----:B------:R-:W4:Y:S01]  /*01a0*/  S2R R26, SR_TID.Z ;  /* 0x00000000001a7919 */ /* 0x000f220000002300 */
[----:B---3--:R-:W-:Y:S01]  /*01b0*/  MOV R4, UR4 ;  /* 0x0000000400047c02 */ /* 0x008fe20008000f00 */
[----:B------:R-:W-:Y:S01]  /*01c0*/  IMAD.U32 R5, RZ, RZ, UR5 ;  /* 0x00000005ff057e24 */ /* 0x000fe2000f8e00ff */
[----:B0-----:R1:W-:Y:S04]  /*01d0*/  STL.64 [R1], R16 ;  /* 0x0000001001007387 */ /* 0x0013e80000100a00 */
[----:B----4-:R1:W-:Y:S02]  /*01e0*/  STL [R1+0x8], R26 ;  /* 0x0000081a01007387 */ /* 0x0103e40000100800 */
[----:B------:R-:W-:-:S07]  /*01f0*/  LEPC R20, `(.L_x_10) ;  /* 0x000000001014794e */ /* 0x000fce0000000000 */
[----:B-12---:R-:W-:Y:S05]  /*0200*/  CALL.ABS.NOINC R8 ;  /* 0x0000000008007343 */ /* 0x006fea0003c00000 */
.L_x_10:
[----:B------:R-:W0:Y:S01]  /*0210*/  LDC R23, c[0x0][0x360] ;  /* 0x0000d800ff177b82 */ /* 0x000e220000000800 */
[----:B------:R-:W1:Y:S01]  /*0220*/  LDCU.64 UR4, c[0x4][0x18] ;  /* 0x01000300ff0477ac */ /* 0x000e620008000a00 */
[----:B------:R-:W-:Y:S01]  /*0230*/  MOV R6, R22 ;  /* 0x0000001600067202 */ /* 0x000fe20000000f00 */
[----:B------:R-:W-:-:S05]  /*0240*/  IMAD.MOV.U32 R7, RZ, RZ, R2 ;  /* 0x000000ffff077224 */ /* 0x000fca00078e0002 */
[----:B------:R-:W2:Y:S08]  /*0250*/  LDC R24, c[0x0][0x364] ;  /* 0x0000d900ff187b82 */ /* 0x000eb00000000800 */
[----:B------:R-:W3:Y:S01]  /*0260*/  LDC R25, c[0x0][0x368] ;  /* 0x0000da00ff197b82 */ /* 0x000ee20000000800 */
[----:B-1----:R-:W-:Y:S01]  /*0270*/  MOV R4, UR4 ;  /* 0x0000000400047c02 */ /* 0x002fe20008000f00 */
[----:B------:R-:W-:-:S02]  /*0280*/  IMAD.U32 R5, RZ, RZ, UR5 ;  /* 0x00000005ff057e24 */ /* 0x000fc4000f8e00ff */
[----:B0-----:R-:W-:-:S04]  /*0290*/  IMAD R16, R18, R23, R16 ;  /* 0x0000001712107224 */ /* 0x001fc800078e0210 */
[----:B------:R0:W1:Y:S01]  /*02a0*/  LDC.64 R8, c[0x4][R27] ;  /* 0x010000001b087b82 */ /* 0x0000620000000a00 */
[----:B--2---:R-:W-:-:S05]  /*02b0*/  IMAD R17, R19, R24, R17 ;  /* 0x0000001813117224 */ /* 0x004fca00078e0211 */
[----:B------:R0:W-:Y:S01]  /*02c0*/  STL.64 [R1], R16 ;  /* 0x0000001001007387 */ /* 0x0001e20000100a00 */
[----:B---3--:R-:W-:-:S05]  /*02d0*/  IMAD R26, R28, R25, R26 ;  /* 0x000000191c1a7224 */ /* 0x008fca00078e021a */
[----:B------:R0:W-:Y:S02]  /*02e0*/  STL [R1+0x8], R26 ;  /* 0x0000081a01007387 */ /* 0x0001e40000100800 */
[----:B------:R-:W-:-:S07]  /*02f0*/  LEPC R20, `(.L_x_11) ;  /* 0x000000001014794e */ /* 0x000fce0000000000 */
[----:B01----:R-:W-:Y:S05]  /*0300*/  CALL.ABS.NOINC R8 ;  /* 0x0000000008007343 */ /* 0x003fea0003c00000 */
.L_x_11:
[----:B------:R-:W0:Y:S01]  /*0310*/  LDCU UR4, c[0x0][0x374] ;  /* 0x00006e80ff0477ac */ /* 0x000e220008000800 */
[----:B------:R1:W2:Y:S01]  /*0320*/  LDC.64 R8, c[0x4][R27] ;  /* 0x010000001b087b82 */ /* 0x0002a20000000a00 */
[----:B------:R-:W-:Y:S01]  /*0330*/  MOV R6, R22 ;  /* 0x0000001600067202 */ /* 0x000fe20000000f00 */
[----:B------:R-:W3:Y:S01]  /*0340*/  LDCU UR5, c[0x0][0x370] ;  /* 0x00006e00ff0577ac */ /* 0x000ee20008000800 */
[----:B------:R-:W-:Y:S01]  /*0350*/  MOV R7, R2 ;  /* 0x0000000200077202 */ /* 0x000fe20000000f00 */
[----:B0-----:R-:W-:-:S04]  /*0360*/  IMAD R25, R25, UR4, RZ ;  /* 0x0000000419197c24 */ /* 0x001fc8000f8e02ff */
[----:B------:R-:W-:-:S04]  /*0370*/  IMAD R3, R26, R25, R17 ;  /* 0x000000191a037224 */ /* 0x000fc800078e0211 */
[----:B------:R-:W-:-:S04]  /*0380*/  IMAD R3, R24, R3, RZ ;  /* 0x0000000318037224 */ /* 0x000fc800078e02ff */
[----:B---3--:R-:W-:Y:S01]  /*0390*/  IMAD R0, R3, UR5, R16 ;  /* 0x0000000503007c24 */ /* 0x008fe2000f8e0210 */
[----:B------:R-:W0:Y:S03]  /*03a0*/  LDCU.64 UR4, c[0x4][0x20] ;  /* 0x01000400ff0477ac */ /* 0x000e260008000a00 */
[----:B------:R-:W-:-:S05]  /*03b0*/  IMAD R0, R0, R23, RZ ;  /* 0x0000001700007224 */ /* 0x000fca00078e02ff */
[----:B------:R1:W-:Y:S01]  /*03c0*/  STL [R1], R0 ;  /* 0x0000000001007387 */ /* 0x0003e20000100800 */
[----:B0-----:R-:W-:Y:S01]  /*03d0*/  MOV R4, UR4 ;  /* 0x0000000400047c02 */ /* 0x001fe20008000f00 */
[----:B-12---:R-:W-:-:S07]  /*03e0*/  IMAD.U32 R5, RZ, RZ, UR5 ;  /* 0x00000005ff057e24 */ /* 0x006fce000f8e00ff */
[----:B------:R-:W-:-:S07]  /*03f0*/  LEPC R20, `(.L_x_12) ;  /* 0x000000001014794e */ /* 0x000fce0000000000 */
[----:B------:R-:W-:Y:S05]  /*0400*/  CALL.ABS.NOINC R8 ;  /* 0x0000000008007343 */ /* 0x000fea0003c00000 */
.L_x_12:
[----:B------:R-:W-:Y:S05]  /*0410*/  EXIT ;  /* 0x000000000000794d */ /* 0x000fea0003800000 */
.L_x_13:
        /* <DEDUP_REMOVED lines=14> */
.L_x_17:


//--------------------- .nv.global.init           --------------------------
	.section	.nv.global.init,"aw",@progbits
.nv.global.init:
	.type		$str$3,@object
	.size		$str$3,($str - $str$3)
$str$3:
        /*0000*/ 	.byte	0x67, 0x6c, 0x6f, 0x62, 0x61, 0x6c, 0x49, 0x6e, 0x64, 0x65, 0x78, 0x5b, 0x25, 0x64, 0x5d, 0x0a
        /*0010*/ 	.byte	0x00
	.type		$str,@object
	.size		$str,($str$1 - $str)
$str:
        /*0011*/ 	.byte	0x62, 0x6c, 0x6f, 0x63, 0x6b, 0x49, 0x64, 0x78, 0x5b, 0x25, 0x64, 0x2c, 0x20, 0x25, 0x64, 0x2c
        /*0021*/ 	.byte	0x20, 0x25, 0x64, 0x5d, 0x0a, 0x00
	.type		$str$1,@object
	.size		$str$1,($str$2 - $str$1)
$str$1:
        /*0027*/ 	.byte	0x74, 0x68, 0x72, 0x65, 0x61, 0x64, 0x49, 0x64, 0x78, 0x5b, 0x25, 0x64, 0x2c, 0x20, 0x25, 0x64
        /*0037*/ 	.byte	0x2c, 0x20, 0x25, 0x64, 0x5d, 0x0a, 0x00
	.type		$str$2,@object
	.size		$str$2,($str$4 - $str$2)
$str$2:
        /*003e*/ 	.byte	0x67, 0x6c, 0x6f, 0x62, 0x61, 0x6c, 0x49, 0x6e, 0x64, 0x65, 0x78, 0x5b, 0x25, 0x64, 0x2c, 0x20
        /*004e*/ 	.byte	0x25, 0x64, 0x2c, 0x20, 0x25, 0x64, 0x5d, 0x0a, 0x00
	.type		$str$4,@object
	.size		$str$4,($str$6 - $str$4)
$str$4:
        /*0057*/ 	.byte	0x3c, 0x3c, 0x3c, 0x67, 0x72, 0x69, 0x64, 0x73, 0x2c, 0x20, 0x62, 0x6c, 0x6f, 0x63, 0x6b, 0x3e
        /*0067*/ 	.byte	0x3e, 0x3e, 0x20, 0x49, 0x6e, 0x66, 0x6f, 0x20, 0x3a, 0x20, 0x7b, 0x67, 0x72, 0x69, 0x64, 0x44
        /*0077*/ 	.byte	0x69, 0x6d, 0x5b, 0x25, 0x64, 0x2c, 0x20, 0x25, 0x64, 0x2c, 0x20, 0x25, 0x64, 0x5d, 0x2c, 0x20
        /*0087*/ 	.byte	0x62, 0x6c, 0x6f, 0x63, 0x6b, 0x44, 0x69, 0x6d, 0x5b, 0x25, 0x64, 0x2c, 0x20, 0x25, 0x64, 0x2c
        /*0097*/ 	.byte	0x20, 0x25, 0x64, 0x5d, 0x7d, 0x0a, 0x00
	.type		$str$6,@object
	.size		$str$6,($str$5 - $str$6)
$str$6:
        /*009e*/ 	.byte	0x69, 0x6e, 0x20, 0x70, 0x72, 0x69, 0x6e, 0x74, 0x48, 0x65, 0x6c, 0x6c, 0x6f, 0x43, 0x75, 0x64
        /*00ae*/ 	.byte	0x61, 0x5f, 0x34, 0x2c, 0x20, 0x3c, 0x3c, 0x3c, 0x67, 0x72, 0x69, 0x64, 0x73, 0x2c, 0x20, 0x62
        /*00be*/ 	.byte	0x6c, 0x6f, 0x63, 0x6b, 0x3e, 0x3e, 0x3e, 0x20, 0x49, 0x6e, 0x66, 0x6f, 0x20, 0x3a, 0x20, 0x7b
        /*00ce*/ 	.byte	0x67, 0x72, 0x69, 0x64, 0x44, 0x69, 0x6d, 0x5b, 0x25, 0x64, 0x2c, 0x20, 0x25, 0x64, 0x2c, 0x20
        /*00de*/ 	.byte	0x25, 0x64, 0x5d, 0x2c, 0x20, 0x62, 0x6c, 0x6f, 0x63, 0x6b, 0x44, 0x69, 0x6d, 0x5b, 0x25, 0x64
        /*00ee*/ 	.byte	0x2c, 0x20, 0x25, 0x64, 0x2c, 0x20, 0x25, 0x64, 0x5d, 0x7d, 0x0a, 0x00
	.type		$str$5,@object
	.size		$str$5,(.L_5 - $str$5)
$str$5:
        /*00fa*/ 	.byte	0x49, 0x20, 0x61, 0x6d, 0x20, 0x67, 0x6c, 0x6f, 0x62, 0x61, 0x6c, 0x49, 0x6e, 0x64, 0x65, 0x78
        /*010a*/ 	.byte	0x5b, 0x25, 0x64, 0x5d, 0x2c, 0x20, 0x67, 0x6c, 0x6f, 0x62, 0x61, 0x6c, 0x49, 0x6e, 0x64, 0x65
        /*011a*/ 	.byte	0x78, 0x5b, 0x25, 0x64, 0x2c, 0x20, 0x25, 0x64, 0x2c, 0x20, 0x25, 0x64, 0x5d, 0x2c, 0x20, 0x69
        /*012a*/ 	.byte	0x6e, 0x20, 0x62, 0x6c, 0x6f, 0x63, 0x6b, 0x49, 0x64, 0x78, 0x5b, 0x25, 0x64, 0x2c, 0x20, 0x25
        /*013a*/ 	.byte	0x64, 0x2c, 0x20, 0x25, 0x64, 0x5d, 0x2c, 0x20, 0x69, 0x6e, 0x20, 0x74, 0x68, 0x72, 0x65, 0x61
        /*014a*/ 	.byte	0x64, 0x49, 0x64, 0x78, 0x5b, 0x25, 0x64, 0x2c, 0x20, 0x25, 0x64, 0x2c, 0x20, 0x25, 0x64, 0x5d
        /*015a*/ 	.byte	0x0a, 0x00
.L_5:


//--------------------- .nv.shared.reserved.0     --------------------------
	.section	.nv.shared.reserved.0,"aw",@nobits
	.weak		__nv_reservedSMEM_offset_0_alias
	.size		__nv_reservedSMEM_offset_0_alias, 0, 64
	.other		__nv_reservedSMEM_offset_0_alias,@"STO_CUDA_RESERVED_SHARED STV_DEFAULT"
__nv_reservedSMEM_offset_0_alias:
	.zero		0
	.zero		64


//--------------------- .nv.constant0._Z16printHelloCuda_4v --------------------------
	.section	.nv.constant0._Z16printHelloCuda_4v,"a",@progbits
	.sectionflags	@""
	.align	4
.nv.constant0._Z16printHelloCuda_4v:
	.zero		896


//--------------------- .nv.constant0._Z16printHelloCuda_3v --------------------------
	.section	.nv.constant0._Z16printHelloCuda_3v,"a",@progbits
	.sectionflags	@""
	.align	4
.nv.constant0._Z16printHelloCuda_3v:
	.zero		896


//--------------------- .nv.constant0._Z16printHelloCuda_2v --------------------------
	.section	.nv.constant0._Z16printHelloCuda_2v,"a",@progbits
	.sectionflags	@""
	.align	4
.nv.constant0._Z16printHelloCuda_2v:
	.zero		896


//--------------------- .nv.constant0._Z16printHelloCuda_1v --------------------------
	.section	.nv.constant0._Z16printHelloCuda_1v,"a",@progbits
	.sectionflags	@""
	.align	4
.nv.constant0._Z16printHelloCuda_1v:
	.zero		896


//--------------------- SYMBOLS --------------------------

	.type		.nv.reservedSmem.offset0,@object
	.size		.nv.reservedSmem.offset0,0x4
	.type		vprintf,@function
